//
// Generated by NVIDIA NVVM Compiler
//
// Compiler Build ID: CL-36424714
// Cuda compilation tools, release 13.0, V13.0.88
// Based on NVVM 20.0.0
//

.version 9.0
.target sm_100
.address_size 64

	// .globl	fft_butterfly
.global .align 4 .b8 __cudart_i2opi_f[24] = {65, 144, 67, 60, 153, 149, 98, 219, 192, 221, 52, 245, 209, 87, 39, 252, 41, 21, 68, 78, 110, 131, 249, 162};

.visible .entry fft_butterfly(
	.param .u64 .ptr .align 1 fft_butterfly_param_0,
	.param .u64 .ptr .align 1 fft_butterfly_param_1,
	.param .u32 fft_butterfly_param_2,
	.param .u32 fft_butterfly_param_3
)
{
	.local .align 4 .b8 	__local_depot0[28];
	.reg .b64 	%SP;
	.reg .b64 	%SPL;
	.reg .pred 	%p<18>;
	.reg .b32 	%r<94>;
	.reg .b32 	%f<66>;
	.reg .b64 	%rd<49>;
	.reg .b64 	%fd<5>;

	mov.u64 	%SPL, __local_depot0;
	ld.param.u64 	%rd16, [fft_butterfly_param_0];
	ld.param.u64 	%rd17, [fft_butterfly_param_1];
	ld.param.u32 	%r32, [fft_butterfly_param_2];
	ld.param.u32 	%r33, [fft_butterfly_param_3];
	add.u64 	%rd1, %SPL, 0;
	mov.u32 	%r34, %ctaid.x;
	mov.u32 	%r35, %ntid.x;
	mov.u32 	%r36, %tid.x;
	mad.lo.s32 	%r37, %r34, %r35, %r36;
	mov.b32 	%r38, 1;
	shl.b32 	%r39, %r38, %r33;
	mov.b32 	%r40, 2;
	shl.b32 	%r1, %r40, %r33;
	div.s32 	%r41, %r37, %r39;
	mul.lo.s32 	%r42, %r41, %r39;
	sub.s32 	%r2, %r37, %r42;
	mad.lo.s32 	%r3, %r41, %r1, %r2;
	add.s32 	%r4, %r3, %r39;
	setp.ge.s32 	%p1, %r4, %r32;
	@%p1 bra 	$L__BB0_18;
	cvt.rn.f32.s32 	%f11, %r2;
	mul.f32 	%f12, %f11, 0fC0C90FDB;
	cvt.rn.f32.s32 	%f13, %r1;
	div.rn.f32 	%f1, %f12, %f13;
	mul.f32 	%f14, %f1, 0f3F22F983;
	cvt.rni.s32.f32 	%r93, %f14;
	cvt.rn.f32.s32 	%f15, %r93;
	fma.rn.f32 	%f16, %f15, 0fBFC90FDA, %f1;
	fma.rn.f32 	%f17, %f15, 0fB3A22168, %f16;
	fma.rn.f32 	%f65, %f15, 0fA7C234C5, %f17;
	abs.f32 	%f3, %f1;
	setp.ltu.f32 	%p2, %f3, 0f47CE4780;
	mov.u32 	%r89, %r93;
	mov.f32 	%f64, %f65;
	@%p2 bra 	$L__BB0_9;
	setp.neu.f32 	%p3, %f3, 0f7F800000;
	@%p3 bra 	$L__BB0_4;
	mov.f32 	%f20, 0f00000000;
	mul.rn.f32 	%f64, %f1, %f20;
	mov.b32 	%r89, 0;
	bra.uni 	$L__BB0_9;
$L__BB0_4:
	mov.b32 	%r6, %f1;
	shl.b32 	%r44, %r6, 8;
	or.b32  	%r7, %r44, -2147483648;
	mov.b64 	%rd45, 0;
	mov.b32 	%r86, 0;
	mov.u64 	%rd43, __cudart_i2opi_f;
	mov.u64 	%rd44, %rd1;
$L__BB0_5:
	.pragma "nounroll";
	ld.global.nc.u32 	%r45, [%rd43];
	mad.wide.u32 	%rd21, %r45, %r7, %rd45;
	shr.u64 	%rd45, %rd21, 32;
	st.local.u32 	[%rd44], %rd21;
	add.s32 	%r86, %r86, 1;
	add.s64 	%rd44, %rd44, 4;
	add.s64 	%rd43, %rd43, 4;
	setp.ne.s32 	%p4, %r86, 6;
	@%p4 bra 	$L__BB0_5;
	shr.u32 	%r46, %r6, 23;
	st.local.u32 	[%rd1+24], %rd45;
	and.b32  	%r10, %r46, 31;
	and.b32  	%r47, %r46, 224;
	add.s32 	%r48, %r47, -128;
	shr.u32 	%r49, %r48, 5;
	mul.wide.u32 	%rd22, %r49, 4;
	sub.s64 	%rd8, %rd1, %rd22;
	ld.local.u32 	%r87, [%rd8+24];
	ld.local.u32 	%r88, [%rd8+20];
	setp.eq.s32 	%p5, %r10, 0;
	@%p5 bra 	$L__BB0_8;
	shf.l.wrap.b32 	%r87, %r88, %r87, %r10;
	ld.local.u32 	%r50, [%rd8+16];
	shf.l.wrap.b32 	%r88, %r50, %r88, %r10;
$L__BB0_8:
	shr.u32 	%r51, %r87, 30;
	shf.l.wrap.b32 	%r52, %r88, %r87, 2;
	shl.b32 	%r53, %r88, 2;
	shr.u32 	%r54, %r52, 31;
	add.s32 	%r55, %r54, %r51;
	neg.s32 	%r56, %r55;
	setp.lt.s32 	%p6, %r6, 0;
	selp.b32 	%r89, %r56, %r55, %p6;
	xor.b32  	%r57, %r52, %r6;
	shr.s32 	%r58, %r52, 31;
	xor.b32  	%r59, %r58, %r52;
	xor.b32  	%r60, %r58, %r53;
	cvt.u64.u32 	%rd23, %r59;
	shl.b64 	%rd24, %rd23, 32;
	cvt.u64.u32 	%rd25, %r60;
	or.b64  	%rd26, %rd24, %rd25;
	cvt.rn.f64.s64 	%fd1, %rd26;
	mul.f64 	%fd2, %fd1, 0d3BF921FB54442D19;
	cvt.rn.f32.f64 	%f18, %fd2;
	neg.f32 	%f19, %f18;
	setp.lt.s32 	%p7, %r57, 0;
	selp.f32 	%f64, %f19, %f18, %p7;
$L__BB0_9:
	setp.ltu.f32 	%p8, %f3, 0f47CE4780;
	add.s32 	%r62, %r89, 1;
	mul.rn.f32 	%f21, %f64, %f64;
	and.b32  	%r63, %r89, 1;
	setp.eq.b32 	%p9, %r63, 1;
	selp.f32 	%f22, %f64, 0f3F800000, %p9;
	fma.rn.f32 	%f23, %f21, %f22, 0f00000000;
	fma.rn.f32 	%f24, %f21, 0f37CBAC00, 0fBAB607ED;
	selp.f32 	%f25, 0fB94D4153, %f24, %p9;
	selp.f32 	%f26, 0f3C0885E4, 0f3D2AAABB, %p9;
	fma.rn.f32 	%f27, %f25, %f21, %f26;
	selp.f32 	%f28, 0fBE2AAAA8, 0fBEFFFFFF, %p9;
	fma.rn.f32 	%f29, %f27, %f21, %f28;
	fma.rn.f32 	%f30, %f29, %f23, %f22;
	and.b32  	%r64, %r62, 2;
	setp.eq.s32 	%p10, %r64, 0;
	mov.f32 	%f31, 0f00000000;
	sub.f32 	%f32, %f31, %f30;
	selp.f32 	%f7, %f30, %f32, %p10;
	@%p8 bra 	$L__BB0_17;
	setp.neu.f32 	%p11, %f3, 0f7F800000;
	@%p11 bra 	$L__BB0_12;
	mov.f32 	%f35, 0f00000000;
	mul.rn.f32 	%f65, %f1, %f35;
	mov.b32 	%r93, 0;
	bra.uni 	$L__BB0_17;
$L__BB0_12:
	mov.b32 	%r19, %f1;
	shl.b32 	%r66, %r19, 8;
	or.b32  	%r20, %r66, -2147483648;
	mov.b64 	%rd48, 0;
	mov.b32 	%r90, 0;
	mov.u64 	%rd46, __cudart_i2opi_f;
	mov.u64 	%rd47, %rd1;
$L__BB0_13:
	.pragma "nounroll";
	ld.global.nc.u32 	%r67, [%rd46];
	mad.wide.u32 	%rd29, %r67, %r20, %rd48;
	shr.u64 	%rd48, %rd29, 32;
	st.local.u32 	[%rd47], %rd29;
	add.s32 	%r90, %r90, 1;
	add.s64 	%rd47, %rd47, 4;
	add.s64 	%rd46, %rd46, 4;
	setp.ne.s32 	%p12, %r90, 6;
	@%p12 bra 	$L__BB0_13;
	shr.u32 	%r68, %r19, 23;
	st.local.u32 	[%rd1+24], %rd48;
	and.b32  	%r23, %r68, 31;
	and.b32  	%r69, %r68, 224;
	add.s32 	%r70, %r69, -128;
	shr.u32 	%r71, %r70, 5;
	mul.wide.u32 	%rd30, %r71, 4;
	sub.s64 	%rd15, %rd1, %rd30;
	ld.local.u32 	%r91, [%rd15+24];
	ld.local.u32 	%r92, [%rd15+20];
	setp.eq.s32 	%p13, %r23, 0;
	@%p13 bra 	$L__BB0_16;
	shf.l.wrap.b32 	%r91, %r92, %r91, %r23;
	ld.local.u32 	%r72, [%rd15+16];
	shf.l.wrap.b32 	%r92, %r72, %r92, %r23;
$L__BB0_16:
	shr.u32 	%r73, %r91, 30;
	shf.l.wrap.b32 	%r74, %r92, %r91, 2;
	shl.b32 	%r75, %r92, 2;
	shr.u32 	%r76, %r74, 31;
	add.s32 	%r77, %r76, %r73;
	neg.s32 	%r78, %r77;
	setp.lt.s32 	%p14, %r19, 0;
	selp.b32 	%r93, %r78, %r77, %p14;
	xor.b32  	%r79, %r74, %r19;
	shr.s32 	%r80, %r74, 31;
	xor.b32  	%r81, %r80, %r74;
	xor.b32  	%r82, %r80, %r75;
	cvt.u64.u32 	%rd31, %r81;
	shl.b64 	%rd32, %rd31, 32;
	cvt.u64.u32 	%rd33, %r82;
	or.b64  	%rd34, %rd32, %rd33;
	cvt.rn.f64.s64 	%fd3, %rd34;
	mul.f64 	%fd4, %fd3, 0d3BF921FB54442D19;
	cvt.rn.f32.f64 	%f33, %fd4;
	neg.f32 	%f34, %f33;
	setp.lt.s32 	%p15, %r79, 0;
	selp.f32 	%f65, %f34, %f33, %p15;
$L__BB0_17:
	cvta.to.global.u64 	%rd35, %rd17;
	cvta.to.global.u64 	%rd36, %rd16;
	mul.rn.f32 	%f36, %f65, %f65;
	and.b32  	%r84, %r93, 1;
	setp.eq.b32 	%p16, %r84, 1;
	selp.f32 	%f37, 0f3F800000, %f65, %p16;
	fma.rn.f32 	%f38, %f36, %f37, 0f00000000;
	fma.rn.f32 	%f39, %f36, 0f37CBAC00, 0fBAB607ED;
	selp.f32 	%f40, %f39, 0fB94D4153, %p16;
	selp.f32 	%f41, 0f3D2AAABB, 0f3C0885E4, %p16;
	fma.rn.f32 	%f42, %f40, %f36, %f41;
	selp.f32 	%f43, 0fBEFFFFFF, 0fBE2AAAA8, %p16;
	fma.rn.f32 	%f44, %f42, %f36, %f43;
	fma.rn.f32 	%f45, %f44, %f38, %f37;
	and.b32  	%r85, %r93, 2;
	setp.eq.s32 	%p17, %r85, 0;
	mov.f32 	%f46, 0f00000000;
	sub.f32 	%f47, %f46, %f45;
	selp.f32 	%f48, %f45, %f47, %p17;
	mul.wide.s32 	%rd37, %r4, 4;
	add.s64 	%rd38, %rd36, %rd37;
	ld.global.f32 	%f49, [%rd38];
	mul.f32 	%f50, %f7, %f49;
	add.s64 	%rd39, %rd35, %rd37;
	ld.global.f32 	%f51, [%rd39];
	mul.f32 	%f52, %f51, %f48;
	sub.f32 	%f53, %f50, %f52;
	mul.f32 	%f54, %f49, %f48;
	fma.rn.f32 	%f55, %f7, %f51, %f54;
	mul.wide.s32 	%rd40, %r3, 4;
	add.s64 	%rd41, %rd36, %rd40;
	ld.global.f32 	%f56, [%rd41];
	sub.f32 	%f57, %f56, %f53;
	st.global.f32 	[%rd38], %f57;
	add.s64 	%rd42, %rd35, %rd40;
	ld.global.f32 	%f58, [%rd42];
	sub.f32 	%f59, %f58, %f55;
	st.global.f32 	[%rd39], %f59;
	ld.global.f32 	%f60, [%rd41];
	add.f32 	%f61, %f60, %f53;
	st.global.f32 	[%rd41], %f61;
	ld.global.f32 	%f62, [%rd42];
	add.f32 	%f63, %f62, %f55;
	st.global.f32 	[%rd42], %f63;
$L__BB0_18:
	ret;

}


// ===== COMPILED SASS (sm_100) =====

	.target	sm_100

	.elftype	@"ET_EXEC"


//--------------------- .note.nv.tkinfo           --------------------------
	.section	.note.nv.tkinfo,"",@"SHT_NOTE"
	.sectionflags	@"SHF_NOTE_NV_TKINFO"
	.tkinfo
        /*0018*/ 	.word	0x00000002
        /*0030*/ 	.string	""
        /*0030*/ 	.string	"ptxas"
        /*0030*/ 	.string	"Cuda compilation tools, release 13.0, V13.0.88"
        /*0030*/ 	.string	"Build cuda_13.0.r13.0/compiler.36424714_0"
        /*0030*/ 	.string	"-arch sm_100 -m 64 "



//--------------------- .note.nv.cuinfo           --------------------------
	.section	.note.nv.cuinfo,"",@"SHT_NOTE"
	.sectionflags	@"SHF_NOTE_NV_CUINFO"
        /*0018*/ 	.short	0x0002
        /*001a*/ 	.short	0x0064
        /*001c*/ 	.short	0x0082
	.zero		2


//--------------------- .nv.info                  --------------------------
	.section	.nv.info,"",@"SHT_CUDA_INFO"
	.align	4


	//----- nvinfo : EIATTR_REGCOUNT
	.align		4
        /*0000*/ 	.byte	0x04, 0x2f
        /*0002*/ 	.short	(.L_2 - .L_1)
	.align		4
.L_1:
        /*0004*/ 	.word	index@(fft_butterfly)
        /*0008*/ 	.word	0x00000018


	//----- nvinfo : EIATTR_FRAME_SIZE
	.align		4
.L_2:
        /*000c*/ 	.byte	0x04, 0x11
        /*000e*/ 	.short	(.L_4 - .L_3)
	.align		4
.L_3:
        /*0010*/ 	.word	index@($__internal_0_$__cuda_sm3x_div_rn_noftz_f32_slowpath)
        /*0014*/ 	.word	0x00000020


	//----- nvinfo : EIATTR_FRAME_SIZE
	.align		4
.L_4:
        /*0018*/ 	.byte	0x04, 0x11
        /*001a*/ 	.short	(.L_6 - .L_5)
	.align		4
.L_5:
        /*001c*/ 	.word	index@(fft_butterfly)
        /*0020*/ 	.word	0x00000020


	//----- nvinfo : EIATTR_MIN_STACK_SIZE
	.align		4
.L_6:
        /*0024*/ 	.byte	0x04, 0x12
        /*0026*/ 	.short	(.L_8 - .L_7)
	.align		4
.L_7:
        /*0028*/ 	.word	index@(fft_butterfly)
        /*002c*/ 	.word	0x00000020
.L_8:


//--------------------- .nv.compat                --------------------------
	.section	.nv.compat,"",@"SHT_CUDA_COMPAT_INFO"
	.align	4
        /*0000*/ 	.byte	0x02, 0x09, 0x00, 0x00, 0x02, 0x02, 0x01, 0x00, 0x02, 0x05, 0x05, 0x00, 0x03, 0x07, 0x01, 0x01
        /*0010*/ 	.byte	0x02, 0x03, 0x00, 0x00, 0x02, 0x06, 0x01, 0x00, 0x04, 0x0b, 0x08, 0x00, 0x01, 0x00, 0x00, 0x00
        /*0020*/ 	.byte	0x00, 0x00, 0x00, 0x00


//--------------------- .nv.info.fft_butterfly    --------------------------
	.section	.nv.info.fft_butterfly,"",@"SHT_CUDA_INFO"
	.sectionflags	@""
	.align	4


	//----- nvinfo : EIATTR_CUDA_API_VERSION
	.align		4
        /*0000*/ 	.byte	0x04, 0x37
        /*0002*/ 	.short	(.L_10 - .L_9)
.L_9:
        /*0004*/ 	.word	0x00000082


	//----- nvinfo : EIATTR_KPARAM_INFO
	.align		4
.L_10:
        /*0008*/ 	.byte	0x04, 0x17
        /*000a*/ 	.short	(.L_12 - .L_11)
.L_11:
        /*000c*/ 	.word	0x00000000
        /*0010*/ 	.short	0x0003
        /*0012*/ 	.short	0x0014
        /*0014*/ 	.byte	0x00, 0xf0, 0x11, 0x00


	//----- nvinfo : EIATTR_KPARAM_INFO
	.align		4
.L_12:
        /*0018*/ 	.byte	0x04, 0x17
        /*001a*/ 	.short	(.L_14 - .L_13)
.L_13:
        /*001c*/ 	.word	0x00000000
        /*0020*/ 	.short	0x0002
        /*0022*/ 	.short	0x0010
        /*0024*/ 	.byte	0x00, 0xf0, 0x11, 0x00


	//----- nvinfo : EIATTR_KPARAM_INFO
	.align		4
.L_14:
        /*0028*/ 	.byte	0x04, 0x17
        /*002a*/ 	.short	(.L_16 - .L_15)
.L_15:
        /*002c*/ 	.word	0x00000000
        /*0030*/ 	.short	0x0001
        /*0032*/ 	.short	0x0008
        /*0034*/ 	.byte	0x00, 0xf5, 0x21, 0x00


	//----- nvinfo : EIATTR_KPARAM_INFO
	.align		4
.L_16:
        /*0038*/ 	.byte	0x04, 0x17
        /*003a*/ 	.short	(.L_18 - .L_17)
.L_17:
        /*003c*/ 	.word	0x00000000
        /*0040*/ 	.short	0x0000
        /*0042*/ 	.short	0x0000
        /*0044*/ 	.byte	0x00, 0xf5, 0x21, 0x00


	//----- nvinfo : EIATTR_SPARSE_MMA_MASK
	.align		4
.L_18:
        /*0048*/ 	.byte	0x03, 0x50
        /*004a*/ 	.short	0x0000


	//----- nvinfo : EIATTR_MAXREG_COUNT
	.align		4
        /*004c*/ 	.byte	0x03, 0x1b
        /*004e*/ 	.short	0x00ff


	//----- nvinfo : EIATTR_MERCURY_ISA_VERSION
	.align		4
        /*0050*/ 	.byte	0x03, 0x5f
        /*0052*/ 	.short	0x0101


	//----- nvinfo : EIATTR_VRC_CTA_INIT_COUNT
	.align		4
        /*0054*/ 	.byte	0x02, 0x4a
	.zero		1
	.zero		1


	//----- nvinfo : EIATTR_EXIT_INSTR_OFFSETS
	.align		4
        /*0058*/ 	.byte	0x04, 0x1c
        /*005a*/ 	.short	(.L_20 - .L_19)


	//   ....[0]....
.L_19:
        /*005c*/ 	.word	0x00000290


	//   ....[1]....
        /*0060*/ 	.word	0x00000f30


	//----- nvinfo : EIATTR_CRS_STACK_SIZE
	.align		4
.L_20:
        /*0064*/ 	.byte	0x04, 0x1e
        /*0066*/ 	.short	(.L_22 - .L_21)
.L_21:
        /*0068*/ 	.word	0x00000000


	//----- nvinfo : EIATTR_CBANK_PARAM_SIZE
	.align		4
.L_22:
        /*006c*/ 	.byte	0x03, 0x19
        /*006e*/ 	.short	0x0018


	//----- nvinfo : EIATTR_PARAM_CBANK
	.align		4
        /*0070*/ 	.byte	0x04, 0x0a
        /*0072*/ 	.short	(.L_24 - .L_23)
	.align		4
.L_23:
        /*0074*/ 	.word	index@(.nv.constant0.fft_butterfly)
        /*0078*/ 	.short	0x0380
        /*007a*/ 	.short	0x0018


	//----- nvinfo : EIATTR_SW_WAR
	.align		4
.L_24:
        /*007c*/ 	.byte	0x04, 0x36
        /*007e*/ 	.short	(.L_26 - .L_25)
.L_25:
        /*0080*/ 	.word	0x00000008
.L_26:


//--------------------- .nv.callgraph             --------------------------
	.section	.nv.callgraph,"",@"SHT_CUDA_CALLGRAPH"
	.align	4
	.sectionentsize	8
	.align		4
        /*0000*/ 	.word	0x00000000
	.align		4
        /*0004*/ 	.word	0xffffffff
	.align		4
        /*0008*/ 	.word	0x00000000
	.align		4
        /*000c*/ 	.word	0xfffffffe
	.align		4
        /*0010*/ 	.word	0x00000000
	.align		4
        /*0014*/ 	.word	0xfffffffd
	.align		4
        /*0018*/ 	.word	0x00000000
	.align		4
        /*001c*/ 	.word	0xfffffffc


//--------------------- .nv.constant4             --------------------------
	.section	.nv.constant4,"a",@progbits
	.align	8
	.align		8
.nv.constant4:
        /*0000*/ 	.dword	__cudart_i2opi_f


//--------------------- .text.fft_butterfly       --------------------------
	.section	.text.fft_butterfly,"ax",@progbits
	.align	128
        .global         fft_butterfly
        .type           fft_butterfly,@function
        .size           fft_butterfly,(.L_x_20 - fft_butterfly)
        .other          fft_butterfly,@"STO_CUDA_ENTRY STV_DEFAULT"
fft_butterfly:
.text.fft_butterfly:
[----:B------:R-:W0:Y:S01]  /*0000*/  LDC R1, c[0x0][0x37c] ;  /* 0x0000df00ff017b82 */ /* 0x000e220000000800 */
[----:B------:R-:W1:Y:S01]  /*0010*/  LDCU UR4, c[0x0][0x394] ;  /* 0x00007280ff0477ac */ /* 0x000e620008000800 */
[----:B------:R-:W-:Y:S01]  /*0020*/  IMAD.MOV.U32 R7, RZ, RZ, 0x1 ;  /* 0x00000001ff077424 */ /* 0x000fe200078e00ff */
[----:B------:R-:W2:Y:S05]  /*0030*/  S2R R5, SR_TID.X ;  /* 0x0000000000057919 */ /* 0x000eaa0000002100 */
[----:B------:R-:W2:Y:S01]  /*0040*/  S2UR UR5, SR_CTAID.X ;  /* 0x00000000000579c3 */ /* 0x000ea20000002500 */
[----:B------:R-:W3:Y:S01]  /*0050*/  LDCU UR6, c[0x0][0x390] ;  /* 0x00007200ff0677ac */ /* 0x000ee20008000800 */
[----:B0-----:R-:W-:-:S06]  /*0060*/  VIADD R1, R1, 0xffffffe0 ;  /* 0xffffffe001017836 */ /* 0x001fcc0000000000 */
[----:B------:R-:W2:Y:S01]  /*0070*/  LDC R0, c[0x0][0x360] ;  /* 0x0000d800ff007b82 */ /* 0x000ea20000000800 */
[----:B-1----:R-:W-:-:S04]  /*0080*/  SHF.L.U32 R7, R7, UR4, RZ ;  /* 0x0000000407077c19 */ /* 0x002fc800080006ff */
[----:B------:R-:W-:-:S04]  /*0090*/  IABS R9, R7 ;  /* 0x0000000700097213 */ /* 0x000fc80000000000 */
[----:B------:R-:W0:Y:S01]  /*00a0*/  I2F.RP R4, R9 ;  /* 0x0000000900047306 */ /* 0x000e220000209400 */
[----:B--2---:R-:W-:Y:S01]  /*00b0*/  IMAD R0, R0, UR5, R5 ;  /* 0x0000000500007c24 */ /* 0x004fe2000f8e0205 */
[----:B------:R-:W-:Y:S02]  /*00c0*/  UMOV UR5, 0x2 ;  /* 0x0000000200057882 */ /* 0x000fe40000000000 */
[----:B------:R-:W-:-:S04]  /*00d0*/  USHF.L.U32 UR4, UR5, UR4, URZ ;  /* 0x0000000405047299 */ /* 0x000fc800080006ff */
[----:B0-----:R-:W0:Y:S02]  /*00e0*/  MUFU.RCP R4, R4 ;  /* 0x0000000400047308 */ /* 0x001e240000001000 */
[----:B0-----:R-:W-:Y:S01]  /*00f0*/  VIADD R2, R4, 0xffffffe ;  /* 0x0ffffffe04027836 */ /* 0x001fe20000000000 */
[----:B------:R-:W-:-:S05]  /*0100*/  IABS R4, R0 ;  /* 0x0000000000047213 */ /* 0x000fca0000000000 */
[----:B------:R0:W1:Y:S02]  /*0110*/  F2I.FTZ.U32.TRUNC.NTZ R3, R2 ;  /* 0x0000000200037305 */ /* 0x000064000021f000 */
[----:B0-----:R-:W-:Y:S02]  /*0120*/  IMAD.MOV.U32 R2, RZ, RZ, RZ ;  /* 0x000000ffff027224 */ /* 0x001fe400078e00ff */
[----:B-1----:R-:W-:-:S04]  /*0130*/  IMAD.MOV R6, RZ, RZ, -R3 ;  /* 0x000000ffff067224 */ /* 0x002fc800078e0a03 */
[----:B------:R-:W-:Y:S01]  /*0140*/  IMAD R5, R6, R9, RZ ;  /* 0x0000000906057224 */ /* 0x000fe200078e02ff */
[----:B------:R-:W-:-:S03]  /*0150*/  IABS R6, R7 ;  /* 0x0000000700067213 */ /* 0x000fc60000000000 */
[----:B------:R-:W-:-:S04]  /*0160*/  IMAD.HI.U32 R3, R3, R5, R2 ;  /* 0x0000000503037227 */ /* 0x000fc800078e0002 */
[----:B------:R-:W-:Y:S02]  /*0170*/  IMAD.MOV R2, RZ, RZ, -R6 ;  /* 0x000000ffff027224 */ /* 0x000fe400078e0a06 */
[----:B------:R-:W-:-:S04]  /*0180*/  IMAD.HI.U32 R3, R3, R4, RZ ;  /* 0x0000000403037227 */ /* 0x000fc800078e00ff */
[----:B------:R-:W-:-:S05]  /*0190*/  IMAD R2, R3, R2, R4 ;  /* 0x0000000203027224 */ /* 0x000fca00078e0204 */
[----:B------:R-:W-:-:S13]  /*01a0*/  ISETP.GT.U32.AND P2, PT, R9, R2, PT ;  /* 0x000000020900720c */ /* 0x000fda0003f44070 */
[----:B------:R-:W-:Y:S02]  /*01b0*/  @!P2 IMAD.IADD R2, R2, 0x1, -R9 ;  /* 0x000000010202a824 */ /* 0x000fe400078e0a09 */
[----:B------:R-:W-:Y:S01]  /*01c0*/  @!P2 VIADD R3, R3, 0x1 ;  /* 0x000000010303a836 */ /* 0x000fe20000000000 */
[----:B------:R-:W-:Y:S02]  /*01d0*/  ISETP.NE.AND P2, PT, R7, RZ, PT ;  /* 0x000000ff0700720c */ /* 0x000fe40003f45270 */
[----:B------:R-:W-:Y:S02]  /*01e0*/  ISETP.GE.U32.AND P0, PT, R2, R9, PT ;  /* 0x000000090200720c */ /* 0x000fe40003f06070 */
[----:B------:R-:W-:-:S04]  /*01f0*/  LOP3.LUT R2, R0, R7, RZ, 0x3c, !PT ;  /* 0x0000000700027212 */ /* 0x000fc800078e3cff */
[----:B------:R-:W-:-:S07]  /*0200*/  ISETP.GE.AND P1, PT, R2, RZ, PT ;  /* 0x000000ff0200720c */ /* 0x000fce0003f26270 */
[----:B------:R-:W-:-:S06]  /*0210*/  @P0 VIADD R3, R3, 0x1 ;  /* 0x0000000103030836 */ /* 0x000fcc0000000000 */
[----:B------:R-:W-:Y:S01]  /*0220*/  @!P1 IMAD.MOV R3, RZ, RZ, -R3 ;  /* 0x000000ffff039224 */ /* 0x000fe200078e0a03 */
[----:B------:R-:W-:-:S05]  /*0230*/  @!P2 LOP3.LUT R3, RZ, R7, RZ, 0x33, !PT ;  /* 0x00000007ff03a212 */ /* 0x000fca00078e33ff */
[----:B------:R-:W-:-:S04]  /*0240*/  IMAD.MOV R2, RZ, RZ, -R3 ;  /* 0x000000ffff027224 */ /* 0x000fc800078e0a03 */
[----:B------:R-:W-:-:S04]  /*0250*/  IMAD R0, R7, R2, R0 ;  /* 0x0000000207007224 */ /* 0x000fc800078e0200 */
[----:B------:R-:W-:-:S04]  /*0260*/  IMAD R5, R3, UR4, R0 ;  /* 0x0000000403057c24 */ /* 0x000fc8000f8e0200 */
[----:B------:R-:W-:-:S05]  /*0270*/  IMAD.IADD R7, R7, 0x1, R5 ;  /* 0x0000000107077824 */ /* 0x000fca00078e0205 */
[----:B---3--:R-:W-:-:S13]  /*0280*/  ISETP.GE.AND P0, PT, R7, UR6, PT ;  /* 0x0000000607007c0c */ /* 0x008fda000bf06270 */
[----:B------:R-:W-:Y:S05]  /*0290*/  @P0 EXIT ;  /* 0x000000000000094d */ /* 0x000fea0003800000 */
[----:B------:R-:W-:Y:S01]  /*02a0*/  I2FP.F32.S32 R3, UR4 ;  /* 0x0000000400037c45 */ /* 0x000fe20008201400 */
[----:B------:R-:W-:Y:S01]  /*02b0*/  BSSY.RECONVERGENT B0, `(.L_x_0) ;  /* 0x000000e000007945 */ /* 0x000fe20003800200 */
[----:B------:R-:W-:Y:S02]  /*02c0*/  I2FP.F32.S32 R0, R0 ;  /* 0x0000000000007245 */ /* 0x000fe40000201400 */
[----:B------:R-:W0:Y:S03]  /*02d0*/  MUFU.RCP R2, R3 ;  /* 0x0000000300027308 */ /* 0x000e260000001000 */
[----:B------:R-:W-:-:S05]  /*02e0*/  FMUL R0, R0, -6.2831854820251464844 ;  /* 0xc0c90fdb00007820 */ /* 0x000fca0000400000 */
[----:B------:R-:W1:Y:S01]  /*02f0*/  FCHK P0, R0, R3 ;  /* 0x0000000300007302 */ /* 0x000e620000000000 */
[----:B0-----:R-:W-:-:S04]  /*0300*/  FFMA R9, -R3, R2, 1 ;  /* 0x3f80000003097423 */ /* 0x001fc80000000102 */
[----:B------:R-:W-:-:S04]  /*0310*/  FFMA R9, R2, R9, R2 ;  /* 0x0000000902097223 */ /* 0x000fc80000000002 */
[----:B------:R-:W-:-:S04]  /*0320*/  FFMA R2, R0, R9, RZ ;  /* 0x0000000900027223 */ /* 0x000fc800000000ff */
[----:B------:R-:W-:-:S04]  /*0330*/  FFMA R11, -R3, R2, R0 ;  /* 0x00000002030b7223 */ /* 0x000fc80000000100 */
[----:B------:R-:W-:Y:S01]  /*0340*/  FFMA R11, R9, R11, R2 ;  /* 0x0000000b090b7223 */ /* 0x000fe20000000002 */
[----:B-1----:R-:W-:Y:S06]  /*0350*/  @!P0 BRA `(.L_x_1) ;  /* 0x00000000000c8947 */ /* 0x002fec0003800000 */
[----:B------:R-:W-:-:S07]  /*0360*/  MOV R2, 0x380 ;  /* 0x0000038000027802 */ /* 0x000fce0000000f00 */
[----:B------:R-:W-:Y:S05]  /*0370*/  CALL.REL.NOINC `($__internal_0_$__cuda_sm3x_div_rn_noftz_f32_slowpath) ;  /* 0x0000000800f07944 */ /* 0x000fea0003c00000 */
[----:B------:R-:W-:-:S07]  /*0380*/  IMAD.MOV.U32 R11, RZ, RZ, R0 ;  /* 0x000000ffff0b7224 */ /* 0x000fce00078e0000 */
.L_x_1:
[----:B------:R-:W-:Y:S05]  /*0390*/  BSYNC.RECONVERGENT B0 ;  /* 0x0000000000007941 */ /* 0x000fea0003800200 */
.L_x_0:
[C---:B------:R-:W-:Y:S01]  /*03a0*/  FMUL R0, R11.reuse, 0.63661974668502807617 ;  /* 0x3f22f9830b007820 */ /* 0x040fe20000400000 */
[----:B------:R-:W-:Y:S01]  /*03b0*/  FSETP.GE.AND P0, PT, |R11|, 105615, PT ;  /* 0x47ce47800b00780b */ /* 0x000fe20003f06200 */
[----:B------:R-:W0:Y:S01]  /*03c0*/  LDCU.64 UR6, c[0x0][0x358] ;  /* 0x00006b00ff0677ac */ /* 0x000e220008000a00 */
[----:B------:R-:W-:Y:S03]  /*03d0*/  BSSY.RECONVERGENT B0, `(.L_x_2) ;  /* 0x0000040000007945 */ /* 0x000fe60003800200 */
[----:B------:R-:W1:Y:S02]  /*03e0*/  F2I.NTZ R0, R0 ;  /* 0x0000000000007305 */ /* 0x000e640000203100 */
[----:B-1----:R-:W-:Y:S01]  /*03f0*/  I2FP.F32.S32 R2, R0 ;  /* 0x0000000000027245 */ /* 0x002fe20000201400 */
[----:B------:R-:W-:-:S04]  /*0400*/  IMAD.MOV.U32 R10, RZ, RZ, R0 ;  /* 0x000000ffff0a7224 */ /* 0x000fc800078e0000 */
[----:B------:R-:W-:-:S04]  /*0410*/  FFMA R3, R2, -1.5707962512969970703, R11 ;  /* 0xbfc90fda02037823 */ /* 0x000fc8000000000b */
[----:B------:R-:W-:-:S04]  /*0420*/  FFMA R3, R2, -7.5497894158615963534e-08, R3 ;  /* 0xb3a2216802037823 */ /* 0x000fc80000000003 */
[----:B------:R-:W-:-:S04]  /*0430*/  FFMA R13, R2, -5.3903029534742383927e-15, R3 ;  /* 0xa7c234c5020d7823 */ /* 0x000fc80000000003 */
[----:B------:R-:W-:Y:S01]  /*0440*/  IMAD.MOV.U32 R2, RZ, RZ, R13 ;  /* 0x000000ffff027224 */ /* 0x000fe200078e000d */
[----:B0-----:R-:W-:Y:S06]  /*0450*/  @!P0 BRA `(.L_x_3) ;  /* 0x0000000000dc8947 */ /* 0x001fec0003800000 */
[----:B------:R-:W-:-:S13]  /*0460*/  FSETP.NEU.AND P0, PT, |R11|, +INF , PT ;  /* 0x7f8000000b00780b */ /* 0x000fda0003f0d200 */
[----:B------:R-:W-:Y:S01]  /*0470*/  @!P0 FMUL R2, RZ, R11 ;  /* 0x0000000bff028220 */ /* 0x000fe20000400000 */
[----:B------:R-:W-:Y:S01]  /*0480*/  @!P0 IMAD.MOV.U32 R0, RZ, RZ, RZ ;  /* 0x000000ffff008224 */ /* 0x000fe200078e00ff */
[----:B------:R-:W-:Y:S06]  /*0490*/  @!P0 BRA `(.L_x_3) ;  /* 0x0000000000cc8947 */ /* 0x000fec0003800000 */
[----:B------:R-:W-:Y:S01]  /*04a0*/  IMAD.SHL.U32 R2, R11, 0x100, RZ ;  /* 0x000001000b027824 */ /* 0x000fe200078e00ff */
[----:B------:R-:W0:Y:S01]  /*04b0*/  LDCU.64 UR8, c[0x4][URZ] ;  /* 0x01000000ff0877ac */ /* 0x000e220008000a00 */
[----:B------:R-:W-:Y:S02]  /*04c0*/  IMAD.MOV.U32 R6, RZ, RZ, RZ ;  /* 0x000000ffff067224 */ /* 0x000fe400078e00ff */
[----:B------:R-:W-:Y:S01]  /*04d0*/  IMAD.MOV.U32 R0, RZ, RZ, R1 ;  /* 0x000000ffff007224 */ /* 0x000fe200078e0001 */
[----:B------:R-:W-:Y:S01]  /*04e0*/  LOP3.LUT R17, R2, 0x80000000, RZ, 0xfc, !PT ;  /* 0x8000000002117812 */ /* 0x000fe200078efcff */
[----:B------:R-:W-:Y:S01]  /*04f0*/  UMOV UR5, URZ ;  /* 0x000000ff00057c82 */ /* 0x000fe20008000000 */
[----:B------:R-:W-:-:S05]  /*0500*/  UMOV UR4, URZ ;  /* 0x000000ff00047c82 */ /* 0x000fca0008000000 */
.L_x_4:
[----:B0-----:R-:W-:Y:S01]  /*0510*/  IMAD.U32 R8, RZ, RZ, UR8 ;  /* 0x00000008ff087e24 */ /* 0x001fe2000f8e00ff */
[----:B------:R-:W-:-:S05]  /*0520*/  MOV R9, UR9 ;  /* 0x0000000900097c02 */ /* 0x000fca0008000f00 */
[----:B------:R-:W2:Y:S01]  /*0530*/  LDG.E.CONSTANT R2, desc[UR6][R8.64] ;  /* 0x0000000608027981 */ /* 0x000ea2000c1e9900 */
[----:B------:R-:W-:Y:S02]  /*0540*/  UIADD3 UR8, UP0, UPT, UR8, 0x4, URZ ;  /* 0x0000000408087890 */ /* 0x000fe4000ff1e0ff */
[----:B------:R-:W-:Y:S02]  /*0550*/  UIADD3 UR4, UPT, UPT, UR4, 0x1, URZ ;  /* 0x0000000104047890 */ /* 0x000fe4000fffe0ff */
[----:B------:R-:W-:Y:S02]  /*0560*/  UIADD3.X UR9, UPT, UPT, URZ, UR9, URZ, UP0, !UPT ;  /* 0x00000009ff097290 */ /* 0x000fe400087fe4ff */
[----:B------:R-:W-:Y:S01]  /*0570*/  UISETP.NE.AND UP0, UPT, UR4, 0x6, UPT ;  /* 0x000000060400788c */ /* 0x000fe2000bf05270 */
[----:B--2---:R-:W-:-:S03]  /*0580*/  IMAD.WIDE.U32 R2, R2, R17, RZ ;  /* 0x0000001102027225 */ /* 0x004fc600078e00ff */
[----:B------:R-:W-:-:S04]  /*0590*/  IADD3 R15, P0, PT, R2, R6, RZ ;  /* 0x00000006020f7210 */ /* 0x000fc80007f1e0ff */
[----:B------:R-:W-:Y:S01]  /*05a0*/  IADD3.X R6, PT, PT, R3, UR5, RZ, P0, !PT ;  /* 0x0000000503067c10 */ /* 0x000fe200087fe4ff */
[----:B------:R0:W-:Y:S02]  /*05b0*/  STL [R0], R15 ;  /* 0x0000000f00007387 */ /* 0x0001e40000100800 */
[----:B0-----:R-:W-:Y:S01]  /*05c0*/  VIADD R0, R0, 0x4 ;  /* 0x0000000400007836 */ /* 0x001fe20000000000 */
[----:B------:R-:W-:Y:S06]  /*05d0*/  BRA.U UP0, `(.L_x_4) ;  /* 0xfffffffd00cc7547 */ /* 0x000fec000b83ffff */
[----:B------:R-:W-:Y:S01]  /*05e0*/  SHF.R.U32.HI R4, RZ, 0x17, R11 ;  /* 0x00000017ff047819 */ /* 0x000fe2000001160b */
[----:B------:R0:W-:Y:S03]  /*05f0*/  STL [R1+0x18], R6 ;  /* 0x0000180601007387 */ /* 0x0001e60000100800 */
[C---:B------:R-:W-:Y:S02]  /*0600*/  LOP3.LUT R0, R4.reuse, 0xe0, RZ, 0xc0, !PT ;  /* 0x000000e004007812 */ /* 0x040fe400078ec0ff */
[----:B------:R-:W-:-:S03]  /*0610*/  LOP3.LUT P0, RZ, R4, 0x1f, RZ, 0xc0, !PT ;  /* 0x0000001f04ff7812 */ /* 0x000fc6000780c0ff */
[----:B------:R-:W-:-:S05]  /*0620*/  VIADD R0, R0, 0xffffff80 ;  /* 0xffffff8000007836 */ /* 0x000fca0000000000 */
[----:B------:R-:W-:-:S05]  /*0630*/  SHF.R.U32.HI R0, RZ, 0x5, R0 ;  /* 0x00000005ff007819 */ /* 0x000fca0000011600 */
[----:B------:R-:W-:-:S05]  /*0640*/  IMAD R12, R0, -0x4, R1 ;  /* 0xfffffffc000c7824 */ /* 0x000fca00078e0201 */
[----:B------:R-:W2:Y:S04]  /*0650*/  LDL R0, [R12+0x18] ;  /* 0x000018000c007983 */ /* 0x000ea80000100800 */
[----:B------:R-:W2:Y:S04]  /*0660*/  LDL R3, [R12+0x14] ;  /* 0x000014000c037983 */ /* 0x000ea80000100800 */
[----:B------:R-:W3:Y:S01]  /*0670*/  @P0 LDL R2, [R12+0x10] ;  /* 0x000010000c020983 */ /* 0x000ee20000100800 */
[----:B------:R-:W-:Y:S01]  /*0680*/  LOP3.LUT R4, R4, 0x1f, RZ, 0xc0, !PT ;  /* 0x0000001f04047812 */ /* 0x000fe200078ec0ff */
[----:B------:R-:W-:Y:S01]  /*0690*/  UMOV UR4, 0x54442d19 ;  /* 0x54442d1900047882 */ /* 0x000fe20000000000 */
[----:B------:R-:W-:-:S02]  /*06a0*/  UMOV UR5, 0x3bf921fb ;  /* 0x3bf921fb00057882 */ /* 0x000fc40000000000 */
[-C--:B--2---:R-:W-:Y:S02]  /*06b0*/  @P0 SHF.L.W.U32.HI R0, R3, R4.reuse, R0 ;  /* 0x0000000403000219 */ /* 0x084fe40000010e00 */
[----:B---3--:R-:W-:Y:S02]  /*06c0*/  @P0 SHF.L.W.U32.HI R3, R2, R4, R3 ;  /* 0x0000000402030219 */ /* 0x008fe40000010e03 */
[----:B------:R-:W-:Y:S02]  /*06d0*/  ISETP.GE.AND P0, PT, R11, RZ, PT ;  /* 0x000000ff0b00720c */ /* 0x000fe40003f06270 */
[C---:B------:R-:W-:Y:S01]  /*06e0*/  SHF.L.W.U32.HI R2, R3.reuse, 0x2, R0 ;  /* 0x0000000203027819 */ /* 0x040fe20000010e00 */
[----:B------:R-:W-:-:S03]  /*06f0*/  IMAD.SHL.U32 R3, R3, 0x4, RZ ;  /* 0x0000000403037824 */ /* 0x000fc600078e00ff */
[----:B------:R-:W-:-:S04]  /*0700*/  SHF.R.S32.HI R4, RZ, 0x1f, R2 ;  /* 0x0000001fff047819 */ /* 0x000fc80000011402 */
[C---:B------:R-:W-:Y:S02]  /*0710*/  LOP3.LUT R8, R4.reuse, R3, RZ, 0x3c, !PT ;  /* 0x0000000304087212 */ /* 0x040fe400078e3cff */
[----:B------:R-:W-:Y:S02]  /*0720*/  LOP3.LUT R9, R4, R2, RZ, 0x3c, !PT ;  /* 0x0000000204097212 */ /* 0x000fe400078e3cff */
[----:B------:R-:W-:Y:S02]  /*0730*/  SHF.R.U32.HI R3, RZ, 0x1e, R0 ;  /* 0x0000001eff037819 */ /* 0x000fe40000011600 */
[C---:B------:R-:W-:Y:S02]  /*0740*/  LOP3.LUT R4, R2.reuse, R11, RZ, 0x3c, !PT ;  /* 0x0000000b02047212 */ /* 0x040fe400078e3cff */
[----:B------:R-:W1:Y:S01]  /*0750*/  I2F.F64.S64 R8, R8 ;  /* 0x0000000800087312 */ /* 0x000e620000301c00 */
[----:B------:R-:W-:Y:S02]  /*0760*/  LEA.HI R0, R2, R3, RZ, 0x1 ;  /* 0x0000000302007211 */ /* 0x000fe400078f08ff */
[----:B------:R-:W-:-:S03]  /*0770*/  ISETP.GE.AND P1, PT, R4, RZ, PT ;  /* 0x000000ff0400720c */ /* 0x000fc60003f26270 */
[----:B------:R-:W-:-:S04]  /*0780*/  IMAD.MOV R2, RZ, RZ, -R0 ;  /* 0x000000ffff027224 */ /* 0x000fc800078e0a00 */
[----:B------:R-:W-:Y:S01]  /*0790*/  @!P0 IMAD.MOV.U32 R0, RZ, RZ, R2 ;  /* 0x000000ffff008224 */ /* 0x000fe200078e0002 */
[----:B-1----:R-:W-:-:S10]  /*07a0*/  DMUL R14, R8, UR4 ;  /* 0x00000004080e7c28 */ /* 0x002fd40008000000 */
[----:B------:R-:W1:Y:S02]  /*07b0*/  F2F.F32.F64 R14, R14 ;  /* 0x0000000e000e7310 */ /* 0x000e640000301000 */
[----:B01----:R-:W-:-:S07]  /*07c0*/  FSEL R2, -R14, R14, !P1 ;  /* 0x0000000e0e027208 */ /* 0x003fce0004800100 */
.L_x_3:
[----:B------:R-:W-:Y:S05]  /*07d0*/  BSYNC.RECONVERGENT B0 ;  /* 0x0000000000007941 */ /* 0x000fea0003800200 */
.L_x_2:
[----:B------:R-:W-:Y:S01]  /*07e0*/  LOP3.LUT R6, R0, 0x1, RZ, 0xc0, !PT ;  /* 0x0000000100067812 */ /* 0x000fe200078ec0ff */
[----:B------:R-:W-:Y:S02]  /*07f0*/  IMAD.MOV.U32 R14, RZ, RZ, 0x37cbac00 ;  /* 0x37cbac00ff0e7424 */ /* 0x000fe400078e00ff */
[----:B------:R-:W-:Y:S01]  /*0800*/  FMUL R3, R2, R2 ;  /* 0x0000000202037220 */ /* 0x000fe20000400000 */
[----:B------:R-:W-:Y:S01]  /*0810*/  VIADD R0, R0, 0x1 ;  /* 0x0000000100007836 */ /* 0x000fe20000000000 */
[----:B------:R-:W-:Y:S01]  /*0820*/  ISETP.NE.U32.AND P0, PT, R6, 0x1, PT ;  /* 0x000000010600780c */ /* 0x000fe20003f05070 */
[----:B------:R-:W-:Y:S02]  /*0830*/  IMAD.MOV.U32 R6, RZ, RZ, 0x3c0885e4 ;  /* 0x3c0885e4ff067424 */ /* 0x000fe400078e00ff */
[----:B------:R-:W-:Y:S01]  /*0840*/  FFMA R4, R3, R14, -0.0013887860113754868507 ;  /* 0xbab607ed03047423 */ /* 0x000fe2000000000e */
[----:B------:R-:W-:Y:S01]  /*0850*/  IMAD.MOV.U32 R15, RZ, RZ, 0x3e2aaaa8 ;  /* 0x3e2aaaa8ff0f7424 */ /* 0x000fe200078e00ff */
[----:B------:R-:W-:Y:S01]  /*0860*/  LOP3.LUT P1, RZ, R0, 0x2, RZ, 0xc0, !PT ;  /* 0x0000000200ff7812 */ /* 0x000fe2000782c0ff */
[----:B------:R-:W-:Y:S01]  /*0870*/  BSSY.RECONVERGENT B0, `(.L_x_5) ;  /* 0x0000043000007945 */ /* 0x000fe20003800200 */
[----:B------:R-:W-:-:S02]  /*0880*/  FSEL R6, R6, 0.041666727513074874878, !P0 ;  /* 0x3d2aaabb06067808 */ /* 0x000fc40004000000 */
[----:B------:R-:W-:Y:S02]  /*0890*/  FSEL R4, R4, -0.00019574658654164522886, P0 ;  /* 0xb94d415304047808 */ /* 0x000fe40000000000 */
[----:B------:R-:W-:Y:S02]  /*08a0*/  FSEL R0, R2, 1, !P0 ;  /* 0x3f80000002007808 */ /* 0x000fe40004000000 */
[----:B------:R-:W-:Y:S01]  /*08b0*/  FSEL R15, -R15, -0.4999999701976776123, !P0 ;  /* 0xbeffffff0f0f7808 */ /* 0x000fe20004000100 */
[----:B------:R-:W-:Y:S01]  /*08c0*/  FFMA R4, R3, R4, R6 ;  /* 0x0000000403047223 */ /* 0x000fe20000000006 */
[----:B------:R-:W-:Y:S01]  /*08d0*/  FSETP.GE.AND P0, PT, |R11|, 105615, PT ;  /* 0x47ce47800b00780b */ /* 0x000fe20003f06200 */
[C---:B------:R-:W-:Y:S02]  /*08e0*/  FFMA R9, R3.reuse, R0, RZ ;  /* 0x0000000003097223 */ /* 0x040fe400000000ff */
[----:B------:R-:W-:-:S04]  /*08f0*/  FFMA R4, R3, R4, R15 ;  /* 0x0000000403047223 */ /* 0x000fc8000000000f */
[----:B------:R-:W-:-:S04]  /*0900*/  FFMA R12, R9, R4, R0 ;  /* 0x00000004090c7223 */ /* 0x000fc80000000000 */
[----:B------:R-:W-:Y:S02]  /*0910*/  @P1 FADD R12, RZ, -R12 ;  /* 0x8000000cff0c1221 */ /* 0x000fe40000000000 */
[----:B------:R-:W-:Y:S05]  /*0920*/  @!P0 BRA `(.L_x_6) ;  /* 0x0000000000dc8947 */ /* 0x000fea0003800000 */
        /* <DEDUP_REMOVED lines=11> */
.L_x_7:
[----:B0-----:R-:W-:Y:S01]  /*09e0*/  MOV R8, UR8 ;  /* 0x0000000800087c02 */ /* 0x001fe20008000f00 */
[----:B------:R-:W-:-:S05]  /*09f0*/  IMAD.U32 R9, RZ, RZ, UR9 ;  /* 0x00000009ff097e24 */ /* 0x000fca000f8e00ff */
        /* <DEDUP_REMOVED lines=23> */
[----:B------:R-:W-:Y:S01]  /*0b70*/  UMOV UR5, 0x3bf921fb ;  /* 0x3bf921fb00057882 */ /* 0x000fe20000000000 */
[----:B------:R-:W-:-:S02]  /*0b80*/  ISETP.GE.AND P1, PT, R11, RZ, PT ;  /* 0x000000ff0b00720c */ /* 0x000fc40003f26270 */
[-C--:B--2---:R-:W-:Y:S02]  /*0b90*/  @P0 SHF.L.W.U32.HI R0, R3, R4.reuse, R0 ;  /* 0x0000000403000219 */ /* 0x084fe40000010e00 */
[----:B---3--:R-:W-:-:S04]  /*0ba0*/  @P0 SHF.L.W.U32.HI R3, R2, R4, R3 ;  /* 0x0000000402030219 */ /* 0x008fc80000010e03 */
[C---:B------:R-:W-:Y:S01]  /*0bb0*/  SHF.L.W.U32.HI R2, R3.reuse, 0x2, R0 ;  /* 0x0000000203027819 */ /* 0x040fe20000010e00 */
[----:B------:R-:W-:-:S03]  /*0bc0*/  IMAD.SHL.U32 R3, R3, 0x4, RZ ;  /* 0x0000000403037824 */ /* 0x000fc600078e00ff */
[----:B------:R-:W-:Y:S02]  /*0bd0*/  SHF.R.S32.HI R4, RZ, 0x1f, R2 ;  /* 0x0000001fff047819 */ /* 0x000fe40000011402 */
[----:B------:R-:W-:Y:S02]  /*0be0*/  LOP3.LUT R11, R2, R11, RZ, 0x3c, !PT ;  /* 0x0000000b020b7212 */ /* 0x000fe400078e3cff */
[C---:B------:R-:W-:Y:S02]  /*0bf0*/  LOP3.LUT R8, R4.reuse, R3, RZ, 0x3c, !PT ;  /* 0x0000000304087212 */ /* 0x040fe400078e3cff */
[----:B------:R-:W-:Y:S02]  /*0c00*/  LOP3.LUT R9, R4, R2, RZ, 0x3c, !PT ;  /* 0x0000000204097212 */ /* 0x000fe400078e3cff */
[----:B------:R-:W-:Y:S02]  /*0c10*/  SHF.R.U32.HI R3, RZ, 0x1e, R0 ;  /* 0x0000001eff037819 */ /* 0x000fe40000011600 */
[----:B------:R-:W-:-:S02]  /*0c20*/  ISETP.GE.AND P0, PT, R11, RZ, PT ;  /* 0x000000ff0b00720c */ /* 0x000fc40003f06270 */
[----:B------:R-:W1:Y:S01]  /*0c30*/  I2F.F64.S64 R8, R8 ;  /* 0x0000000800087312 */ /* 0x000e620000301c00 */
[----:B------:R-:W-:-:S05]  /*0c40*/  LEA.HI R10, R2, R3, RZ, 0x1 ;  /* 0x00000003020a7211 */ /* 0x000fca00078f08ff */
[----:B------:R-:W-:-:S04]  /*0c50*/  IMAD.MOV R0, RZ, RZ, -R10 ;  /* 0x000000ffff007224 */ /* 0x000fc800078e0a0a */
[----:B------:R-:W-:Y:S01]  /*0c60*/  @!P1 IMAD.MOV.U32 R10, RZ, RZ, R0 ;  /* 0x000000ffff0a9224 */ /* 0x000fe200078e0000 */
[----:B-1----:R-:W-:-:S10]  /*0c70*/  DMUL R16, R8, UR4 ;  /* 0x0000000408107c28 */ /* 0x002fd40008000000 */
[----:B------:R-:W1:Y:S02]  /*0c80*/  F2F.F32.F64 R16, R16 ;  /* 0x0000001000107310 */ /* 0x000e640000301000 */
[----:B01----:R-:W-:-:S07]  /*0c90*/  FSEL R13, -R16, R16, !P0 ;  /* 0x00000010100d7208 */ /* 0x003fce0004000100 */
.L_x_6:
[----:B------:R-:W-:Y:S05]  /*0ca0*/  BSYNC.RECONVERGENT B0 ;  /* 0x0000000000007941 */ /* 0x000fea0003800200 */
.L_x_5:
[----:B------:R-:W0:Y:S08]  /*0cb0*/  LDC.64 R8, c[0x0][0x388] ;  /* 0x0000e200ff087b82 */ /* 0x000e300000000a00 */
[----:B------:R-:W1:Y:S01]  /*0cc0*/  LDC.64 R16, c[0x0][0x380] ;  /* 0x0000e000ff107b82 */ /* 0x000e620000000a00 */
[----:B0-----:R-:W-:-:S05]  /*0cd0*/  IMAD.WIDE R2, R7, 0x4, R8 ;  /* 0x0000000407027825 */ /* 0x001fca00078e0208 */
[----:B------:R-:W2:Y:S01]  /*0ce0*/  LDG.E R11, desc[UR6][R2.64] ;  /* 0x00000006020b7981 */ /* 0x000ea2000c1e1900 */
[----:B-1----:R-:W-:-:S04]  /*0cf0*/  IMAD.WIDE R6, R7, 0x4, R16 ;  /* 0x0000000407067825 */ /* 0x002fc800078e0210 */
[----:B------:R-:W-:Y:S01]  /*0d00*/  IMAD.WIDE R16, R5, 0x4, R16 ;  /* 0x0000000405107825 */ /* 0x000fe200078e0210 */
[----:B------:R-:W3:Y:S04]  /*0d10*/  LDG.E R15, desc[UR6][R6.64] ;  /* 0x00000006060f7981 */ /* 0x000ee8000c1e1900 */
[----:B------:R-:W4:Y:S01]  /*0d20*/  LDG.E R4, desc[UR6][R16.64] ;  /* 0x0000000610047981 */ /* 0x000f22000c1e1900 */
[----:B------:R-:W-:Y:S01]  /*0d30*/  LOP3.LUT R0, R10, 0x1, RZ, 0xc0, !PT ;  /* 0x000000010a007812 */ /* 0x000fe200078ec0ff */
[----:B------:R-:W-:-:S03]  /*0d40*/  FMUL R19, R13, R13 ;  /* 0x0000000d0d137220 */ /* 0x000fc60000400000 */
[----:B------:R-:W-:Y:S01]  /*0d50*/  ISETP.NE.U32.AND P0, PT, R0, 0x1, PT ;  /* 0x000000010000780c */ /* 0x000fe20003f05070 */
[----:B------:R-:W-:Y:S01]  /*0d60*/  FFMA R14, R19, R14, -0.0013887860113754868507 ;  /* 0xbab607ed130e7423 */ /* 0x000fe2000000000e */
[----:B------:R-:W-:Y:S02]  /*0d70*/  IMAD.MOV.U32 R0, RZ, RZ, 0x3d2aaabb ;  /* 0x3d2aaabbff007424 */ /* 0x000fe400078e00ff */
[----:B------:R-:W-:Y:S02]  /*0d80*/  IMAD.MOV.U32 R21, RZ, RZ, 0x3effffff ;  /* 0x3effffffff157424 */ /* 0x000fe400078e00ff */
[----:B------:R-:W-:Y:S02]  /*0d90*/  FSEL R14, R14, -0.00019574658654164522886, !P0 ;  /* 0xb94d41530e0e7808 */ /* 0x000fe40004000000 */
[----:B------:R-:W-:Y:S02]  /*0da0*/  FSEL R0, R0, 0.0083327032625675201416, !P0 ;  /* 0x3c0885e400007808 */ /* 0x000fe40004000000 */
[----:B------:R-:W-:-:S02]  /*0db0*/  FSEL R21, -R21, -0.16666662693023681641, !P0 ;  /* 0xbe2aaaa815157808 */ /* 0x000fc40004000100 */
[----:B------:R-:W-:Y:S01]  /*0dc0*/  LOP3.LUT P1, RZ, R10, 0x2, RZ, 0xc0, !PT ;  /* 0x000000020aff7812 */ /* 0x000fe2000782c0ff */
[----:B------:R-:W-:Y:S01]  /*0dd0*/  FFMA R14, R19, R14, R0 ;  /* 0x0000000e130e7223 */ /* 0x000fe20000000000 */
[----:B------:R-:W-:-:S03]  /*0de0*/  FSEL R0, R13, 1, P0 ;  /* 0x3f8000000d007808 */ /* 0x000fc60000000000 */
[C---:B------:R-:W-:Y:S02]  /*0df0*/  FFMA R14, R19.reuse, R14, R21 ;  /* 0x0000000e130e7223 */ /* 0x040fe40000000015 */
[----:B------:R-:W-:-:S04]  /*0e00*/  FFMA R19, R19, R0, RZ ;  /* 0x0000000013137223 */ /* 0x000fc800000000ff */
[----:B------:R-:W-:-:S04]  /*0e10*/  FFMA R0, R19, R14, R0 ;  /* 0x0000000e13007223 */ /* 0x000fc80000000000 */
[----:B------:R-:W-:Y:S01]  /*0e20*/  @P1 FADD R0, RZ, -R0 ;  /* 0x80000000ff001221 */ /* 0x000fe20000000000 */
[----:B------:R-:W-:-:S04]  /*0e30*/  IMAD.WIDE R8, R5, 0x4, R8 ;  /* 0x0000000405087825 */ /* 0x000fc800078e0208 */
[----:B--2---:R-:W-:-:S04]  /*0e40*/  FMUL R13, R0, R11 ;  /* 0x0000000b000d7220 */ /* 0x004fc80000400000 */
[----:B---3--:R-:W-:-:S04]  /*0e50*/  FFMA R13, R12, R15, -R13 ;  /* 0x0000000f0c0d7223 */ /* 0x008fc8000000080d */
[----:B----4-:R-:W-:-:S05]  /*0e60*/  FADD R19, -R13, R4 ;  /* 0x000000040d137221 */ /* 0x010fca0000000100 */
[----:B------:R-:W-:Y:S04]  /*0e70*/  STG.E desc[UR6][R6.64], R19 ;  /* 0x0000001306007986 */ /* 0x000fe8000c101906 */
[----:B------:R-:W2:Y:S01]  /*0e80*/  LDG.E R4, desc[UR6][R8.64] ;  /* 0x0000000608047981 */ /* 0x000ea2000c1e1900 */
[----:B------:R-:W-:-:S04]  /*0e90*/  FMUL R15, R0, R15 ;  /* 0x0000000f000f7220 */ /* 0x000fc80000400000 */
[----:B------:R-:W-:-:S04]  /*0ea0*/  FFMA R15, R12, R11, R15 ;  /* 0x0000000b0c0f7223 */ /* 0x000fc8000000000f */
[----:B--2---:R-:W-:-:S05]  /*0eb0*/  FADD R5, -R15, R4 ;  /* 0x000000040f057221 */ /* 0x004fca0000000100 */
[----:B------:R-:W-:Y:S04]  /*0ec0*/  STG.E desc[UR6][R2.64], R5 ;  /* 0x0000000502007986 */ /* 0x000fe8000c101906 */
[----:B------:R-:W2:Y:S02]  /*0ed0*/  LDG.E R0, desc[UR6][R16.64] ;  /* 0x0000000610007981 */ /* 0x000ea4000c1e1900 */
[----:B--2---:R-:W-:-:S05]  /*0ee0*/  FADD R13, R13, R0 ;  /* 0x000000000d0d7221 */ /* 0x004fca0000000000 */
[----:B------:R-:W-:Y:S04]  /*0ef0*/  STG.E desc[UR6][R16.64], R13 ;  /* 0x0000000d10007986 */ /* 0x000fe8000c101906 */
[----:B------:R-:W2:Y:S02]  /*0f00*/  LDG.E R0, desc[UR6][R8.64] ;  /* 0x0000000608007981 */ /* 0x000ea4000c1e1900 */
[----:B--2---:R-:W-:-:S05]  /*0f10*/  FADD R15, R15, R0 ;  /* 0x000000000f0f7221 */ /* 0x004fca0000000000 */
[----:B------:R-:W-:Y:S01]  /*0f20*/  STG.E desc[UR6][R8.64], R15 ;  /* 0x0000000f08007986 */ /* 0x000fe2000c101906 */
[----:B------:R-:W-:Y:S05]  /*0f30*/  EXIT ;  /* 0x000000000000794d */ /* 0x000fea0003800000 */
        .weak           $__internal_0_$__cuda_sm3x_div_rn_noftz_f32_slowpath
        .type           $__internal_0_$__cuda_sm3x_div_rn_noftz_f32_slowpath,@function
        .size           $__internal_0_$__cuda_sm3x_div_rn_noftz_f32_slowpath,(.L_x_20 - $__internal_0_$__cuda_sm3x_div_rn_noftz_f32_slowpath)
$__internal_0_$__cuda_sm3x_div_rn_noftz_f32_slowpath:
[--C-:B------:R-:W-:Y:S01]  /*0f40*/  SHF.R.U32.HI R6, RZ, 0x17, R3.reuse ;  /* 0x00000017ff067819 */ /* 0x100fe20000011603 */
[----:B------:R-:W-:Y:S01]  /*0f50*/  BSSY.RECONVERGENT B1, `(.L_x_8) ;  /* 0x0000064000017945 */ /* 0x000fe20003800200 */
[--C-:B------:R-:W-:Y:S01]  /*0f60*/  SHF.R.U32.HI R4, RZ, 0x17, R0.reuse ;  /* 0x00000017ff047819 */ /* 0x100fe20000011600 */
[----:B------:R-:W-:Y:S01]  /*0f70*/  IMAD.MOV.U32 R9, RZ, RZ, R3 ;  /* 0x000000ffff097224 */ /* 0x000fe200078e0003 */
[----:B------:R-:W-:Y:S02]  /*0f80*/  LOP3.LUT R6, R6, 0xff, RZ, 0xc0, !PT ;  /* 0x000000ff06067812 */ /* 0x000fe400078ec0ff */
[----:B------:R-:W-:Y:S01]  /*0f90*/  LOP3.LUT R12, R4, 0xff, RZ, 0xc0, !PT ;  /* 0x000000ff040c7812 */ /* 0x000fe200078ec0ff */
[----:B------:R-:W-:Y:S02]  /*0fa0*/  IMAD.MOV.U32 R4, RZ, RZ, R0 ;  /* 0x000000ffff047224 */ /* 0x000fe400078e0000 */
[----:B------:R-:W-:Y:S02]  /*0fb0*/  VIADD R10, R6, 0xffffffff ;  /* 0xffffffff060a7836 */ /* 0x000fe40000000000 */
[----:B------:R-:W-:-:S03]  /*0fc0*/  VIADD R11, R12, 0xffffffff ;  /* 0xffffffff0c0b7836 */ /* 0x000fc60000000000 */
[----:B------:R-:W-:-:S04]  /*0fd0*/  ISETP.GT.U32.AND P0, PT, R10, 0xfd, PT ;  /* 0x000000fd0a00780c */ /* 0x000fc80003f04070 */
[----:B------:R-:W-:-:S13]  /*0fe0*/  ISETP.GT.U32.OR P0, PT, R11, 0xfd, P0 ;  /* 0x000000fd0b00780c */ /* 0x000fda0000704470 */
[----:B------:R-:W-:Y:S01]  /*0ff0*/  @!P0 IMAD.MOV.U32 R8, RZ, RZ, RZ ;  /* 0x000000ffff088224 */ /* 0x000fe200078e00ff */
[----:B------:R-:W-:Y:S06]  /*1000*/  @!P0 BRA `(.L_x_9) ;  /* 0x00000000005c8947 */ /* 0x000fec0003800000 */
[----:B------:R-:W-:Y:S02]  /*1010*/  FSETP.GTU.FTZ.AND P0, PT, |R0|, +INF , PT ;  /* 0x7f8000000000780b */ /* 0x000fe40003f1c200 */
[----:B------:R-:W-:-:S04]  /*1020*/  FSETP.GTU.FTZ.AND P1, PT, |R3|, +INF , PT ;  /* 0x7f8000000300780b */ /* 0x000fc80003f3c200 */
[----:B------:R-:W-:-:S13]  /*1030*/  PLOP3.LUT P0, PT, P0, P1, PT, 0xf8, 0x8f ;  /* 0x00000000008f781c */ /* 0x000fda0000703f70 */
[----:B------:R-:W-:Y:S05]  /*1040*/  @P0 BRA `(.L_x_10) ;  /* 0x00000004004c0947 */ /* 0x000fea0003800000 */
[----:B------:R-:W-:-:S13]  /*1050*/  LOP3.LUT P0, RZ, R9, 0x7fffffff, R4, 0xc8, !PT ;  /* 0x7fffffff09ff7812 */ /* 0x000fda000780c804 */
[----:B------:R-:W-:Y:S05]  /*1060*/  @!P0 BRA `(.L_x_11) ;  /* 0x00000004003c8947 */ /* 0x000fea0003800000 */
[C---:B------:R-:W-:Y:S02]  /*1070*/  FSETP.NEU.FTZ.AND P2, PT, |R0|.reuse, +INF , PT ;  /* 0x7f8000000000780b */ /* 0x040fe40003f5d200 */
[----:B------:R-:W-:Y:S02]  /*1080*/  FSETP.NEU.FTZ.AND P1, PT, |R3|, +INF , PT ;  /* 0x7f8000000300780b */ /* 0x000fe40003f3d200 */
[----:B------:R-:W-:-:S11]  /*1090*/  FSETP.NEU.FTZ.AND P0, PT, |R0|, +INF , PT ;  /* 0x7f8000000000780b */ /* 0x000fd60003f1d200 */
[----:B------:R-:W-:Y:S05]  /*10a0*/  @!P1 BRA !P2, `(.L_x_11) ;  /* 0x00000004002c9947 */ /* 0x000fea0005000000 */
[----:B------:R-:W-:-:S04]  /*10b0*/  LOP3.LUT P2, RZ, R4, 0x7fffffff, RZ, 0xc0, !PT ;  /* 0x7fffffff04ff7812 */ /* 0x000fc8000784c0ff */
[----:B------:R-:W-:-:S13]  /*10c0*/  PLOP3.LUT P1, PT, P1, P2, PT, 0x2f, 0xf2 ;  /* 0x0000000000f2781c */ /* 0x000fda0000f24577 */
[----:B------:R-:W-:Y:S05]  /*10d0*/  @P1 BRA `(.L_x_12) ;  /* 0x0000000400181947 */ /* 0x000fea0003800000 */
[----:B------:R-:W-:-:S04]  /*10e0*/  LOP3.LUT P1, RZ, R9, 0x7fffffff, RZ, 0xc0, !PT ;  /* 0x7fffffff09ff7812 */ /* 0x000fc8000782c0ff */
[----:B------:R-:W-:-:S13]  /*10f0*/  PLOP3.LUT P0, PT, P0, P1, PT, 0x2f, 0xf2 ;  /* 0x0000000000f2781c */ /* 0x000fda0000702577 */
[----:B------:R-:W-:Y:S05]  /*1100*/  @P0 BRA `(.L_x_13) ;  /* 0x0000000400000947 */ /* 0x000fea0003800000 */
[----:B------:R-:W-:Y:S02]  /*1110*/  ISETP.GE.AND P0, PT, R11, RZ, PT ;  /* 0x000000ff0b00720c */ /* 0x000fe40003f06270 */
[----:B------:R-:W-:-:S11]  /*1120*/  ISETP.GE.AND P1, PT, R10, RZ, PT ;  /* 0x000000ff0a00720c */ /* 0x000fd60003f26270 */
[----:B------:R-:W-:Y:S01]  /*1130*/  @P0 MOV R8, RZ ;  /* 0x000000ff00080202 */ /* 0x000fe20000000f00 */
[----:B------:R-:W-:Y:S02]  /*1140*/  @!P0 IMAD.MOV.U32 R8, RZ, RZ, -0x40 ;  /* 0xffffffc0ff088424 */ /* 0x000fe400078e00ff */
[----:B------:R-:W-:Y:S01]  /*1150*/  @!P0 FFMA R4, R0, 1.84467440737095516160e+19, RZ ;  /* 0x5f80000000048823 */ /* 0x000fe200000000ff */
[----:B------:R-:W-:Y:S01]  /*1160*/  @!P1 FFMA R9, R3, 1.84467440737095516160e+19, RZ ;  /* 0x5f80000003099823 */ /* 0x000fe200000000ff */
[----:B------:R-:W-:-:S07]  /*1170*/  @!P1 VIADD R8, R8, 0x40 ;  /* 0x0000004008089836 */ /* 0x000fce0000000000 */
.L_x_9:
[----:B------:R-:W-:Y:S01]  /*1180*/  LEA R0, R6, 0xc0800000, 0x17 ;  /* 0xc080000006007811 */ /* 0x000fe200078eb8ff */
[----:B------:R-:W-:Y:S01]  /*1190*/  VIADD R3, R12, 0xffffff81 ;  /* 0xffffff810c037836 */ /* 0x000fe20000000000 */
[----:B------:R-:W-:Y:S03]  /*11a0*/  BSSY.RECONVERGENT B2, `(.L_x_14) ;  /* 0x0000035000027945 */ /* 0x000fe60003800200 */
[----:B------:R-:W-:Y:S02]  /*11b0*/  IMAD.IADD R9, R9, 0x1, -R0 ;  /* 0x0000000109097824 */ /* 0x000fe400078e0a00 */
[----:B------:R-:W-:Y:S02]  /*11c0*/  IMAD R0, R3, -0x800000, R4 ;  /* 0xff80000003007824 */ /* 0x000fe400078e0204 */
[----:B------:R0:W1:Y:S01]  /*11d0*/  MUFU.RCP R10, R9 ;  /* 0x00000009000a7308 */ /* 0x0000620000001000 */
[----:B------:R-:W-:Y:S01]  /*11e0*/  FADD.FTZ R11, -R9, -RZ ;  /* 0x800000ff090b7221 */ /* 0x000fe20000010100 */
[----:B0-----:R-:W-:-:S05]  /*11f0*/  IADD3 R9, PT, PT, R3, 0x7f, -R6 ;  /* 0x0000007f03097810 */ /* 0x001fca0007ffe806 */
[----:B------:R-:W-:Y:S02]  /*1200*/  IMAD.IADD R9, R9, 0x1, R8 ;  /* 0x0000000109097824 */ /* 0x000fe400078e0208 */
[----:B-1----:R-:W-:-:S04]  /*1210*/  FFMA R13, R10, R11, 1 ;  /* 0x3f8000000a0d7423 */ /* 0x002fc8000000000b */
[----:B------:R-:W-:-:S04]  /*1220*/  FFMA R15, R10, R13, R10 ;  /* 0x0000000d0a0f7223 */ /* 0x000fc8000000000a */
[----:B------:R-:W-:-:S04]  /*1230*/  FFMA R4, R0, R15, RZ ;  /* 0x0000000f00047223 */ /* 0x000fc800000000ff */
[----:B------:R-:W-:-:S04]  /*1240*/  FFMA R13, R11, R4, R0 ;  /* 0x000000040b0d7223 */ /* 0x000fc80000000000 */
[----:B------:R-:W-:-:S04]  /*1250*/  FFMA R4, R15, R13, R4 ;  /* 0x0000000d0f047223 */ /* 0x000fc80000000004 */
[----:B------:R-:W-:-:S04]  /*1260*/  FFMA R11, R11, R4, R0 ;  /* 0x000000040b0b7223 */ /* 0x000fc80000000000 */
[----:B------:R-:W-:-:S05]  /*1270*/  FFMA R0, R15, R11, R4 ;  /* 0x0000000b0f007223 */ /* 0x000fca0000000004 */
[----:B------:R-:W-:-:S04]  /*1280*/  SHF.R.U32.HI R3, RZ, 0x17, R0 ;  /* 0x00000017ff037819 */ /* 0x000fc80000011600 */
[----:B------:R-:W-:-:S05]  /*1290*/  LOP3.LUT R3, R3, 0xff, RZ, 0xc0, !PT ;  /* 0x000000ff03037812 */ /* 0x000fca00078ec0ff */
[----:B------:R-:W-:-:S04]  /*12a0*/  IMAD.IADD R8, R3, 0x1, R9 ;  /* 0x0000000103087824 */ /* 0x000fc800078e0209 */
[----:B------:R-:W-:-:S05]  /*12b0*/  VIADD R3, R8, 0xffffffff ;  /* 0xffffffff08037836 */ /* 0x000fca0000000000 */
[----:B------:R-:W-:-:S13]  /*12c0*/  ISETP.GE.U32.AND P0, PT, R3, 0xfe, PT ;  /* 0x000000fe0300780c */ /* 0x000fda0003f06070 */
[----:B------:R-:W-:Y:S05]  /*12d0*/  @!P0 BRA `(.L_x_15) ;  /* 0x0000000000808947 */ /* 0x000fea0003800000 */
[----:B------:R-:W-:-:S13]  /*12e0*/  ISETP.GT.AND P0, PT, R8, 0xfe, PT ;  /* 0x000000fe0800780c */ /* 0x000fda0003f04270 */
[----:B------:R-:W-:Y:S05]  /*12f0*/  @P0 BRA `(.L_x_16) ;  /* 0x00000000006c0947 */ /* 0x000fea0003800000 */
[----:B------:R-:W-:-:S13]  /*1300*/  ISETP.GE.AND P0, PT, R8, 0x1, PT ;  /* 0x000000010800780c */ /* 0x000fda0003f06270 */
[----:B------:R-:W-:Y:S05]  /*1310*/  @P0 BRA `(.L_x_17) ;  /* 0x0000000000740947 */ /* 0x000fea0003800000 */
[----:B------:R-:W-:Y:S02]  /*1320*/  ISETP.GE.AND P0, PT, R8, -0x18, PT ;  /* 0xffffffe80800780c */ /* 0x000fe40003f06270 */
[----:B------:R-:W-:-:S11]  /*1330*/  LOP3.LUT R0, R0, 0x80000000, RZ, 0xc0, !PT ;  /* 0x8000000000007812 */ /* 0x000fd600078ec0ff */
[----:B------:R-:W-:Y:S05]  /*1340*/  @!P0 BRA `(.L_x_17) ;  /* 0x0000000000688947 */ /* 0x000fea0003800000 */
[-C--:B------:R-:W-:Y:S01]  /*1350*/  FFMA.RZ R3, R15, R11.reuse, R4 ;  /* 0x0000000b0f037223 */ /* 0x080fe2000000c004 */
[C---:B------:R-:W-:Y:S01]  /*1360*/  VIADD R9, R8.reuse, 0x20 ;  /* 0x0000002008097836 */ /* 0x040fe20000000000 */
[C---:B------:R-:W-:Y:S02]  /*1370*/  ISETP.NE.AND P2, PT, R8.reuse, RZ, PT ;  /* 0x000000ff0800720c */ /* 0x040fe40003f45270 */
[----:B------:R-:W-:Y:S01]  /*1380*/  ISETP.NE.AND P1, PT, R8, RZ, PT ;  /* 0x000000ff0800720c */ /* 0x000fe20003f25270 */
[----:B------:R-:W-:Y:S01]  /*1390*/  IMAD.MOV R8, RZ, RZ, -R8 ;  /* 0x000000ffff087224 */ /* 0x000fe200078e0a08 */
[----:B------:R-:W-:Y:S01]  /*13a0*/  LOP3.LUT R6, R3, 0x7fffff, RZ, 0xc0, !PT ;  /* 0x007fffff03067812 */ /* 0x000fe200078ec0ff */
[CCC-:B------:R-:W-:Y:S01]  /*13b0*/  FFMA.RP R3, R15.reuse, R11.reuse, R4.reuse ;  /* 0x0000000b0f037223 */ /* 0x1c0fe20000008004 */
[----:B------:R-:W-:Y:S02]  /*13c0*/  FFMA.RM R4, R15, R11, R4 ;  /* 0x0000000b0f047223 */ /* 0x000fe40000004004 */
[----:B------:R-:W-:-:S03]  /*13d0*/  LOP3.LUT R6, R6, 0x800000, RZ, 0xfc, !PT ;  /* 0x0080000006067812 */ /* 0x000fc600078efcff */
[----:B------:R-:W-:Y:S02]  /*13e0*/  FSETP.NEU.FTZ.AND P0, PT, R3, R4, PT ;  /* 0x000000040300720b */ /* 0x000fe40003f1d000 */
[----:B------:R-:W-:Y:S02]  /*13f0*/  SHF.L.U32 R9, R6, R9, RZ ;  /* 0x0000000906097219 */ /* 0x000fe400000006ff */
[----:B------:R-:W-:Y:S02]  /*1400*/  SEL R3, R8, RZ, P2 ;  /* 0x000000ff08037207 */ /* 0x000fe40001000000 */
[----:B------:R-:W-:Y:S02]  /*1410*/  ISETP.NE.AND P1, PT, R9, RZ, P1 ;  /* 0x000000ff0900720c */ /* 0x000fe40000f25270 */
[----:B------:R-:W-:Y:S02]  /*1420*/  SHF.R.U32.HI R3, RZ, R3, R6 ;  /* 0x00000003ff037219 */ /* 0x000fe40000011606 */
[----:B------:R-:W-:-:S02]  /*1430*/  PLOP3.LUT P0, PT, P0, P1, PT, 0xf8, 0x8f ;  /* 0x00000000008f781c */ /* 0x000fc40000703f70 */
[----:B------:R-:W-:Y:S02]  /*1440*/  SHF.R.U32.HI R9, RZ, 0x1, R3 ;  /* 0x00000001ff097819 */ /* 0x000fe40000011603 */
[----:B------:R-:W-:-:S04]  /*1450*/  SEL R4, RZ, 0x1, !P0 ;  /* 0x00000001ff047807 */ /* 0x000fc80004000000 */
[----:B------:R-:W-:-:S04]  /*1460*/  LOP3.LUT R4, R4, 0x1, R9, 0xf8, !PT ;  /* 0x0000000104047812 */ /* 0x000fc800078ef809 */
[----:B------:R-:W-:-:S05]  /*1470*/  LOP3.LUT R4, R4, R3, RZ, 0xc0, !PT ;  /* 0x0000000304047212 */ /* 0x000fca00078ec0ff */
[----:B------:R-:W-:-:S05]  /*1480*/  IMAD.IADD R9, R9, 0x1, R4 ;  /* 0x0000000109097824 */ /* 0x000fca00078e0204 */
[----:B------:R-:W-:Y:S01]  /*1490*/  LOP3.LUT R0, R9, R0, RZ, 0xfc, !PT ;  /* 0x0000000009007212 */ /* 0x000fe200078efcff */
[----:B------:R-:W-:Y:S06]  /*14a0*/  BRA `(.L_x_17) ;  /* 0x0000000000107947 */ /* 0x000fec0003800000 */
.L_x_16:
[----:B------:R-:W-:-:S04]  /*14b0*/  LOP3.LUT R0, R0, 0x80000000, RZ, 0xc0, !PT ;  /* 0x8000000000007812 */ /* 0x000fc800078ec0ff */
[----:B------:R-:W-:Y:S01]  /*14c0*/  LOP3.LUT R0, R0, 0x7f800000, RZ, 0xfc, !PT ;  /* 0x7f80000000007812 */ /* 0x000fe200078efcff */
[----:B------:R-:W-:Y:S06]  /*14d0*/  BRA `(.L_x_17) ;  /* 0x0000000000047947 */ /* 0x000fec0003800000 */
.L_x_15:
[----:B------:R-:W-:-:S07]  /*14e0*/  IMAD R0, R9, 0x800000, R0 ;  /* 0x0080000009007824 */ /* 0x000fce00078e0200 */
.L_x_17:
[----:B------:R-:W-:Y:S05]  /*14f0*/  BSYNC.RECONVERGENT B2 ;  /* 0x0000000000027941 */ /* 0x000fea0003800200 */
.L_x_14:
[----:B------:R-:W-:Y:S05]  /*1500*/  BRA `(.L_x_18) ;  /* 0x0000000000207947 */ /* 0x000fea0003800000 */
.L_x_13:
[----:B------:R-:W-:-:S04]  /*1510*/  LOP3.LUT R0, R9, 0x80000000, R4, 0x48, !PT ;  /* 0x8000000009007812 */ /* 0x000fc800078e4804 */
[----:B------:R-:W-:Y:S01]  /*1520*/  LOP3.LUT R0, R0, 0x7f800000, RZ, 0xfc, !PT ;  /* 0x7f80000000007812 */ /* 0x000fe200078efcff */
[----:B------:R-:W-:Y:S06]  /*1530*/  BRA `(.L_x_18) ;  /* 0x0000000000147947 */ /* 0x000fec0003800000 */
.L_x_12:
[----:B------:R-:W-:Y:S01]  /*1540*/  LOP3.LUT R0, R9, 0x80000000, R4, 0x48, !PT ;  /* 0x8000000009007812 */ /* 0x000fe200078e4804 */
[----:B------:R-:W-:Y:S06]  /*1550*/  BRA `(.L_x_18) ;  /* 0x00000000000c7947 */ /* 0x000fec0003800000 */
.L_x_11:
[----:B------:R-:W0:Y:S01]  /*1560*/  MUFU.RSQ R0, -QNAN ;  /* 0xffc0000000007908 */ /* 0x000e220000001400 */
[----:B------:R-:W-:Y:S05]  /*1570*/  BRA `(.L_x_18) ;  /* 0x0000000000047947 */ /* 0x000fea0003800000 */
.L_x_10:
[----:B------:R-:W-:-:S07]  /*1580*/  FADD.FTZ R0, R0, R3 ;  /* 0x0000000300007221 */ /* 0x000fce0000010000 */
.L_x_18:
[----:B------:R-:W-:Y:S05]  /*1590*/  BSYNC.RECONVERGENT B1 ;  /* 0x0000000000017941 */ /* 0x000fea0003800200 */
.L_x_8:
[----:B------:R-:W-:-:S04]  /*15a0*/  IMAD.MOV.U32 R3, RZ, RZ, 0x0 ;  /* 0x00000000ff037424 */ /* 0x000fc800078e00ff */
[----:B0-----:R-:W-:Y:S05]  /*15b0*/  RET.REL.NODEC R2 `(fft_butterfly) ;  /* 0xffffffe802907950 */ /* 0x001fea0003c3ffff */
.L_x_19:
[----:B------:R-:W-:-:S00]  /*15c0*/  BRA `(.L_x_19) ;  /* 0xfffffffc00fc7947 */ /* 0x000fc0000383ffff */
[----:B------:R-:W-:-:S00]  /*15d0*/  NOP ;  /* 0x0000000000007918 */ /* 0x000fc00000000000 */
        /* <DEDUP_REMOVED lines=10> */
.L_x_20:


//--------------------- .nv.global.init           --------------------------
	.section	.nv.global.init,"aw",@progbits
	.align	4
.nv.global.init:
	.type		__cudart_i2opi_f,@object
	.size		__cudart_i2opi_f,(.L_0 - __cudart_i2opi_f)
__cudart_i2opi_f:
        /*0000*/ 	.byte	0x41, 0x90, 0x43, 0x3c, 0x99, 0x95, 0x62, 0xdb, 0xc0, 0xdd, 0x34, 0xf5, 0xd1, 0x57, 0x27, 0xfc
        /*0010*/ 	.byte	0x29, 0x15, 0x44, 0x4e, 0x6e, 0x83, 0xf9, 0xa2
.L_0:


//--------------------- .nv.shared.reserved.0     --------------------------
	.section	.nv.shared.reserved.0,"aw",@nobits
	.weak		__nv_reservedSMEM_offset_0_alias
	.size		__nv_reservedSMEM_offset_0_alias, 0, 64
	.other		__nv_reservedSMEM_offset_0_alias,@"STO_CUDA_RESERVED_SHARED STV_DEFAULT"
__nv_reservedSMEM_offset_0_alias:
	.zero		0
	.zero		64


//--------------------- .nv.constant0.fft_butterfly --------------------------
	.section	.nv.constant0.fft_butterfly,"a",@progbits
	.sectionflags	@""
	.align	4
.nv.constant0.fft_butterfly:
	.zero		920


//--------------------- SYMBOLS --------------------------

	.type		.nv.reservedSmem.offset0,@object
	.size		.nv.reservedSmem.offset0,0x4
